//
// Generated by NVIDIA NVVM Compiler
//
// Compiler Build ID: CL-36424714
// Cuda compilation tools, release 13.0, V13.0.88
// Based on NVVM 20.0.0
//

.version 9.0
.target sm_100
.address_size 64

	// .globl	_Z6assignIdEvPT_ii

.visible .entry _Z6assignIdEvPT_ii(
	.param .u64 .ptr .align 1 _Z6assignIdEvPT_ii_param_0,
	.param .u32 _Z6assignIdEvPT_ii_param_1,
	.param .u32 _Z6assignIdEvPT_ii_param_2
)
{
	.reg .pred 	%p<2>;
	.reg .b32 	%r<7>;
	.reg .b64 	%rd<5>;
	.reg .b64 	%fd<4>;

	ld.param.u64 	%rd1, [_Z6assignIdEvPT_ii_param_0];
	ld.param.u32 	%r3, [_Z6assignIdEvPT_ii_param_1];
	ld.param.u32 	%r2, [_Z6assignIdEvPT_ii_param_2];
	mov.u32 	%r4, %ctaid.x;
	mov.u32 	%r5, %ntid.x;
	mov.u32 	%r6, %tid.x;
	mad.lo.s32 	%r1, %r4, %r5, %r6;
	setp.ge.s32 	%p1, %r1, %r3;
	@%p1 bra 	$L__BB0_2;
	cvta.to.global.u64 	%rd2, %rd1;
	cvt.rn.f64.s32 	%fd1, %r1;
	cvt.rn.f64.s32 	%fd2, %r2;
	fma.rn.f64 	%fd3, %fd2, 0d3F847AE147AE147B, %fd1;
	mul.wide.s32 	%rd3, %r1, 8;
	add.s64 	%rd4, %rd2, %rd3;
	st.global.f64 	[%rd4], %fd3;
$L__BB0_2:
	ret;

}
	// .globl	_Z6assignIfEvPT_ii
.visible .entry _Z6assignIfEvPT_ii(
	.param .u64 .ptr .align 1 _Z6assignIfEvPT_ii_param_0,
	.param .u32 _Z6assignIfEvPT_ii_param_1,
	.param .u32 _Z6assignIfEvPT_ii_param_2
)
{
	.reg .pred 	%p<2>;
	.reg .b32 	%r<7>;
	.reg .b32 	%f<2>;
	.reg .b64 	%rd<5>;
	.reg .b64 	%fd<4>;

	ld.param.u64 	%rd1, [_Z6assignIfEvPT_ii_param_0];
	ld.param.u32 	%r3, [_Z6assignIfEvPT_ii_param_1];
	ld.param.u32 	%r2, [_Z6assignIfEvPT_ii_param_2];
	mov.u32 	%r4, %ctaid.x;
	mov.u32 	%r5, %ntid.x;
	mov.u32 	%r6, %tid.x;
	mad.lo.s32 	%r1, %r4, %r5, %r6;
	setp.ge.s32 	%p1, %r1, %r3;
	@%p1 bra 	$L__BB1_2;
	cvta.to.global.u64 	%rd2, %rd1;
	cvt.rn.f64.s32 	%fd1, %r1;
	cvt.rn.f64.s32 	%fd2, %r2;
	fma.rn.f64 	%fd3, %fd2, 0d3F847AE147AE147B, %fd1;
	cvt.rn.f32.f64 	%f1, %fd3;
	mul.wide.s32 	%rd3, %r1, 4;
	add.s64 	%rd4, %rd2, %rd3;
	st.global.f32 	[%rd4], %f1;
$L__BB1_2:
	ret;

}


// ===== COMPILED SASS (sm_100) =====

	.target	sm_100

	.elftype	@"ET_EXEC"


//--------------------- .note.nv.tkinfo           --------------------------
	.section	.note.nv.tkinfo,"",@"SHT_NOTE"
	.sectionflags	@"SHF_NOTE_NV_TKINFO"
	.tkinfo
        /*0018*/ 	.word	0x00000002
        /*0030*/ 	.string	""
        /*0030*/ 	.string	"ptxas"
        /*0030*/ 	.string	"Cuda compilation tools, release 13.0, V13.0.88"
        /*0030*/ 	.string	"Build cuda_13.0.r13.0/compiler.36424714_0"
        /*0030*/ 	.string	"-arch sm_100 -m 64 "



//--------------------- .note.nv.cuinfo           --------------------------
	.section	.note.nv.cuinfo,"",@"SHT_NOTE"
	.sectionflags	@"SHF_NOTE_NV_CUINFO"
        /*0018*/ 	.short	0x0002
        /*001a*/ 	.short	0x0064
        /*001c*/ 	.short	0x0082
	.zero		2


//--------------------- .nv.info                  --------------------------
	.section	.nv.info,"",@"SHT_CUDA_INFO"
	.align	4


	//----- nvinfo : EIATTR_REGCOUNT
	.align		4
        /*0000*/ 	.byte	0x04, 0x2f
        /*0002*/ 	.short	(.L_1 - .L_0)
	.align		4
.L_0:
        /*0004*/ 	.word	index@(_Z6assignIdEvPT_ii)
        /*0008*/ 	.word	0x0000000c


	//----- nvinfo : EIATTR_FRAME_SIZE
	.align		4
.L_1:
        /*000c*/ 	.byte	0x04, 0x11
        /*000e*/ 	.short	(.L_3 - .L_2)
	.align		4
.L_2:
        /*0010*/ 	.word	index@(_Z6assignIdEvPT_ii)
        /*0014*/ 	.word	0x00000000


	//----- nvinfo : EIATTR_REGCOUNT
	.align		4
.L_3:
        /*0018*/ 	.byte	0x04, 0x2f
        /*001a*/ 	.short	(.L_5 - .L_4)
	.align		4
.L_4:
        /*001c*/ 	.word	index@(_Z6assignIfEvPT_ii)
        /*0020*/ 	.word	0x0000000c


	//----- nvinfo : EIATTR_FRAME_SIZE
	.align		4
.L_5:
        /*0024*/ 	.byte	0x04, 0x11
        /*0026*/ 	.short	(.L_7 - .L_6)
	.align		4
.L_6:
        /*0028*/ 	.word	index@(_Z6assignIfEvPT_ii)
        /*002c*/ 	.word	0x00000000


	//----- nvinfo : EIATTR_MIN_STACK_SIZE
	.align		4
.L_7:
        /*0030*/ 	.byte	0x04, 0x12
        /*0032*/ 	.short	(.L_9 - .L_8)
	.align		4
.L_8:
        /*0034*/ 	.word	index@(_Z6assignIfEvPT_ii)
        /*0038*/ 	.word	0x00000000


	//----- nvinfo : EIATTR_MIN_STACK_SIZE
	.align		4
.L_9:
        /*003c*/ 	.byte	0x04, 0x12
        /*003e*/ 	.short	(.L_11 - .L_10)
	.align		4
.L_10:
        /*0040*/ 	.word	index@(_Z6assignIdEvPT_ii)
        /*0044*/ 	.word	0x00000000
.L_11:


//--------------------- .nv.compat                --------------------------
	.section	.nv.compat,"",@"SHT_CUDA_COMPAT_INFO"
	.align	4
        /*0000*/ 	.byte	0x02, 0x09, 0x00, 0x00, 0x02, 0x02, 0x01, 0x00, 0x02, 0x05, 0x05, 0x00, 0x03, 0x07, 0x01, 0x01
        /*0010*/ 	.byte	0x02, 0x03, 0x00, 0x00, 0x02, 0x06, 0x01, 0x00, 0x04, 0x0b, 0x08, 0x00, 0x01, 0x00, 0x00, 0x00
        /*0020*/ 	.byte	0x00, 0x00, 0x00, 0x00


//--------------------- .nv.info._Z6assignIfEvPT_ii --------------------------
	.section	.nv.info._Z6assignIfEvPT_ii,"",@"SHT_CUDA_INFO"
	.sectionflags	@""
	.align	4


	//----- nvinfo : EIATTR_CUDA_API_VERSION
	.align		4
        /*0000*/ 	.byte	0x04, 0x37
        /*0002*/ 	.short	(.L_13 - .L_12)
.L_12:
        /*0004*/ 	.word	0x00000082


	//----- nvinfo : EIATTR_KPARAM_INFO
	.align		4
.L_13:
        /*0008*/ 	.byte	0x04, 0x17
        /*000a*/ 	.short	(.L_15 - .L_14)
.L_14:
        /*000c*/ 	.word	0x00000000
        /*0010*/ 	.short	0x0002
        /*0012*/ 	.short	0x000c
        /*0014*/ 	.byte	0x00, 0xf0, 0x11, 0x00


	//----- nvinfo : EIATTR_KPARAM_INFO
	.align		4
.L_15:
        /*0018*/ 	.byte	0x04, 0x17
        /*001a*/ 	.short	(.L_17 - .L_16)
.L_16:
        /*001c*/ 	.word	0x00000000
        /*0020*/ 	.short	0x0001
        /*0022*/ 	.short	0x0008
        /*0024*/ 	.byte	0x00, 0xf0, 0x11, 0x00


	//----- nvinfo : EIATTR_KPARAM_INFO
	.align		4
.L_17:
        /*0028*/ 	.byte	0x04, 0x17
        /*002a*/ 	.short	(.L_19 - .L_18)
.L_18:
        /*002c*/ 	.word	0x00000000
        /*0030*/ 	.short	0x0000
        /*0032*/ 	.short	0x0000
        /*0034*/ 	.byte	0x00, 0xf5, 0x21, 0x00


	//----- nvinfo : EIATTR_SPARSE_MMA_MASK
	.align		4
.L_19:
        /*0038*/ 	.byte	0x03, 0x50
        /*003a*/ 	.short	0x0000


	//----- nvinfo : EIATTR_MAXREG_COUNT
	.align		4
        /*003c*/ 	.byte	0x03, 0x1b
        /*003e*/ 	.short	0x00ff


	//----- nvinfo : EIATTR_MERCURY_ISA_VERSION
	.align		4
        /*0040*/ 	.byte	0x03, 0x5f
        /*0042*/ 	.short	0x0101


	//----- nvinfo : EIATTR_VRC_CTA_INIT_COUNT
	.align		4
        /*0044*/ 	.byte	0x02, 0x4a
	.zero		1
	.zero		1


	//----- nvinfo : EIATTR_EXIT_INSTR_OFFSETS
	.align		4
        /*0048*/ 	.byte	0x04, 0x1c
        /*004a*/ 	.short	(.L_21 - .L_20)


	//   ....[0]....
.L_20:
        /*004c*/ 	.word	0x00000070


	//   ....[1]....
        /*0050*/ 	.word	0x00000130


	//----- nvinfo : EIATTR_CBANK_PARAM_SIZE
	.align		4
.L_21:
        /*0054*/ 	.byte	0x03, 0x19
        /*0056*/ 	.short	0x0010


	//----- nvinfo : EIATTR_PARAM_CBANK
	.align		4
        /*0058*/ 	.byte	0x04, 0x0a
        /*005a*/ 	.short	(.L_23 - .L_22)
	.align		4
.L_22:
        /*005c*/ 	.word	index@(.nv.constant0._Z6assignIfEvPT_ii)
        /*0060*/ 	.short	0x0380
        /*0062*/ 	.short	0x0010


	//----- nvinfo : EIATTR_SW_WAR
	.align		4
.L_23:
        /*0064*/ 	.byte	0x04, 0x36
        /*0066*/ 	.short	(.L_25 - .L_24)
.L_24:
        /*0068*/ 	.word	0x00000008
.L_25:


//--------------------- .nv.info._Z6assignIdEvPT_ii --------------------------
	.section	.nv.info._Z6assignIdEvPT_ii,"",@"SHT_CUDA_INFO"
	.sectionflags	@""
	.align	4


	//----- nvinfo : EIATTR_CUDA_API_VERSION
	.align		4
        /*0000*/ 	.byte	0x04, 0x37
        /*0002*/ 	.short	(.L_27 - .L_26)
.L_26:
        /*0004*/ 	.word	0x00000082


	//----- nvinfo : EIATTR_KPARAM_INFO
	.align		4
.L_27:
        /*0008*/ 	.byte	0x04, 0x17
        /*000a*/ 	.short	(.L_29 - .L_28)
.L_28:
        /*000c*/ 	.word	0x00000000
        /*0010*/ 	.short	0x0002
        /*0012*/ 	.short	0x000c
        /*0014*/ 	.byte	0x00, 0xf0, 0x11, 0x00


	//----- nvinfo : EIATTR_KPARAM_INFO
	.align		4
.L_29:
        /*0018*/ 	.byte	0x04, 0x17
        /*001a*/ 	.short	(.L_31 - .L_30)
.L_30:
        /*001c*/ 	.word	0x00000000
        /*0020*/ 	.short	0x0001
        /*0022*/ 	.short	0x0008
        /*0024*/ 	.byte	0x00, 0xf0, 0x11, 0x00


	//----- nvinfo : EIATTR_KPARAM_INFO
	.align		4
.L_31:
        /*0028*/ 	.byte	0x04, 0x17
        /*002a*/ 	.short	(.L_33 - .L_32)
.L_32:
        /*002c*/ 	.word	0x00000000
        /*0030*/ 	.short	0x0000
        /*0032*/ 	.short	0x0000
        /*0034*/ 	.byte	0x00, 0xf5, 0x21, 0x00


	//----- nvinfo : EIATTR_SPARSE_MMA_MASK
	.align		4
.L_33:
        /*0038*/ 	.byte	0x03, 0x50
        /*003a*/ 	.short	0x0000


	//----- nvinfo : EIATTR_MAXREG_COUNT
	.align		4
        /*003c*/ 	.byte	0x03, 0x1b
        /*003e*/ 	.short	0x00ff


	//----- nvinfo : EIATTR_MERCURY_ISA_VERSION
	.align		4
        /*0040*/ 	.byte	0x03, 0x5f
        /*0042*/ 	.short	0x0101


	//----- nvinfo : EIATTR_VRC_CTA_INIT_COUNT
	.align		4
        /*0044*/ 	.byte	0x02, 0x4a
	.zero		1
	.zero		1


	//----- nvinfo : EIATTR_EXIT_INSTR_OFFSETS
	.align		4
        /*0048*/ 	.byte	0x04, 0x1c
        /*004a*/ 	.short	(.L_35 - .L_34)


	//   ....[0]....
.L_34:
        /*004c*/ 	.word	0x00000070


	//   ....[1]....
        /*0050*/ 	.word	0x00000120


	//----- nvinfo : EIATTR_CBANK_PARAM_SIZE
	.align		4
.L_35:
        /*0054*/ 	.byte	0x03, 0x19
        /*0056*/ 	.short	0x0010


	//----- nvinfo : EIATTR_PARAM_CBANK
	.align		4
        /*0058*/ 	.byte	0x04, 0x0a
        /*005a*/ 	.short	(.L_37 - .L_36)
	.align		4
.L_36:
        /*005c*/ 	.word	index@(.nv.constant0._Z6assignIdEvPT_ii)
        /*0060*/ 	.short	0x0380
        /*0062*/ 	.short	0x0010


	//----- nvinfo : EIATTR_SW_WAR
	.align		4
.L_37:
        /*0064*/ 	.byte	0x04, 0x36
        /*0066*/ 	.short	(.L_39 - .L_38)
.L_38:
        /*0068*/ 	.word	0x00000008
.L_39:


//--------------------- .nv.callgraph             --------------------------
	.section	.nv.callgraph,"",@"SHT_CUDA_CALLGRAPH"
	.align	4
	.sectionentsize	8
	.align		4
        /*0000*/ 	.word	0x00000000
	.align		4
        /*0004*/ 	.word	0xffffffff
	.align		4
        /*0008*/ 	.word	0x00000000
	.align		4
        /*000c*/ 	.word	0xfffffffe
	.align		4
        /*0010*/ 	.word	0x00000000
	.align		4
        /*0014*/ 	.word	0xfffffffd
	.align		4
        /*0018*/ 	.word	0x00000000
	.align		4
        /*001c*/ 	.word	0xfffffffc


//--------------------- .text._Z6assignIfEvPT_ii  --------------------------
	.section	.text._Z6assignIfEvPT_ii,"ax",@progbits
	.align	128
        .global         _Z6assignIfEvPT_ii
        .type           _Z6assignIfEvPT_ii,@function
        .size           _Z6assignIfEvPT_ii,(.L_x_2 - _Z6assignIfEvPT_ii)
        .other          _Z6assignIfEvPT_ii,@"STO_CUDA_ENTRY STV_DEFAULT"
_Z6assignIfEvPT_ii:
.text._Z6assignIfEvPT_ii:
[----:B------:R-:W-:Y:S01]  /*0000*/  LDC R1, c[0x0][0x37c] ;  /* 0x0000df00ff017b82 */ /* 0x000fe20000000800 */
[----:B------:R-:W0:Y:S07]  /*0010*/  S2R R0, SR_TID.X ;  /* 0x0000000000007919 */ /* 0x000e2e0000002100 */
[----:B------:R-:W0:Y:S01]  /*0020*/  S2UR UR4, SR_CTAID.X ;  /* 0x00000000000479c3 */ /* 0x000e220000002500 */
[----:B------:R-:W1:Y:S07]  /*0030*/  LDCU UR5, c[0x0][0x388] ;  /* 0x00007100ff0577ac */ /* 0x000e6e0008000800 */
[----:B------:R-:W0:Y:S02]  /*0040*/  LDC R9, c[0x0][0x360] ;  /* 0x0000d800ff097b82 */ /* 0x000e240000000800 */
[----:B0-----:R-:W-:-:S05]  /*0050*/  IMAD R9, R9, UR4, R0 ;  /* 0x0000000409097c24 */ /* 0x001fca000f8e0200 */
[----:B-1----:R-:W-:-:S13]  /*0060*/  ISETP.GE.AND P0, PT, R9, UR5, PT ;  /* 0x0000000509007c0c */ /* 0x002fda000bf06270 */
[----:B------:R-:W-:Y:S05]  /*0070*/  @P0 EXIT ;  /* 0x000000000000094d */ /* 0x000fea0003800000 */
[----:B------:R-:W0:Y:S01]  /*0080*/  LDCU UR4, c[0x0][0x38c] ;  /* 0x00007180ff0477ac */ /* 0x000e220008000800 */
[----:B------:R-:W-:Y:S01]  /*0090*/  I2F.F64 R2, R9 ;  /* 0x0000000900027312 */ /* 0x000fe20000201c00 */
[----:B------:R-:W1:Y:S01]  /*00a0*/  LDC.64 R6, c[0x0][0x380] ;  /* 0x0000e000ff067b82 */ /* 0x000e620000000a00 */
[----:B------:R-:W-:-:S06]  /*00b0*/  UMOV UR5, 0x3f847ae1 ;  /* 0x3f847ae100057882 */ /* 0x000fcc0000000000 */
[----:B0-----:R-:W0:Y:S01]  /*00c0*/  I2F.F64 R4, UR4 ;  /* 0x0000000400047d12 */ /* 0x001e220008201c00 */
[----:B------:R-:W-:Y:S02]  /*00d0*/  UMOV UR4, 0x47ae147b ;  /* 0x47ae147b00047882 */ /* 0x000fe40000000000 */
[----:B0-----:R-:W-:Y:S02]  /*00e0*/  DFMA R2, R4, UR4, R2 ;  /* 0x0000000404027c2b */ /* 0x001fe40008000002 */
[----:B------:R-:W0:Y:S01]  /*00f0*/  LDCU.64 UR4, c[0x0][0x358] ;  /* 0x00006b00ff0477ac */ /* 0x000e220008000a00 */
[----:B-1----:R-:W-:-:S07]  /*0100*/  IMAD.WIDE R4, R9, 0x4, R6 ;  /* 0x0000000409047825 */ /* 0x002fce00078e0206 */
[----:B------:R-:W0:Y:S02]  /*0110*/  F2F.F32.F64 R3, R2 ;  /* 0x0000000200037310 */ /* 0x000e240000301000 */
[----:B0-----:R-:W-:Y:S01]  /*0120*/  STG.E desc[UR4][R4.64], R3 ;  /* 0x0000000304007986 */ /* 0x001fe2000c101904 */
[----:B------:R-:W-:Y:S05]  /*0130*/  EXIT ;  /* 0x000000000000794d */ /* 0x000fea0003800000 */
.L_x_0:
[----:B------:R-:W-:-:S00]  /*0140*/  BRA `(.L_x_0) ;  /* 0xfffffffc00fc7947 */ /* 0x000fc0000383ffff */
[----:B------:R-:W-:-:S00]  /*0150*/  NOP ;  /* 0x0000000000007918 */ /* 0x000fc00000000000 */
        /* <DEDUP_REMOVED lines=10> */
.L_x_2:


//--------------------- .text._Z6assignIdEvPT_ii  --------------------------
	.section	.text._Z6assignIdEvPT_ii,"ax",@progbits
	.align	128
        .global         _Z6assignIdEvPT_ii
        .type           _Z6assignIdEvPT_ii,@function
        .size           _Z6assignIdEvPT_ii,(.L_x_3 - _Z6assignIdEvPT_ii)
        .other          _Z6assignIdEvPT_ii,@"STO_CUDA_ENTRY STV_DEFAULT"
_Z6assignIdEvPT_ii:
.text._Z6assignIdEvPT_ii:
        /* <DEDUP_REMOVED lines=9> */
[----:B------:R-:W1:Y:S01]  /*0090*/  LDC.64 R6, c[0x0][0x380] ;  /* 0x0000e000ff067b82 */ /* 0x000e620000000a00 */
[----:B------:R-:W-:Y:S01]  /*00a0*/  I2F.F64 R2, R9 ;  /* 0x0000000900027312 */ /* 0x000fe20000201c00 */
[----:B------:R-:W-:Y:S01]  /*00b0*/  UMOV UR6, 0x47ae147b ;  /* 0x47ae147b00067882 */ /* 0x000fe20000000000 */
[----:B------:R-:W-:-:S06]  /*00c0*/  UMOV UR7, 0x3f847ae1 ;  /* 0x3f847ae100077882 */ /* 0x000fcc0000000000 */
[----:B0-----:R-:W0:Y:S01]  /*00d0*/  I2F.F64 R4, UR4 ;  /* 0x0000000400047d12 */ /* 0x001e220008201c00 */
[----:B------:R-:W2:Y:S01]  /*00e0*/  LDCU.64 UR4, c[0x0][0x358] ;  /* 0x00006b00ff0477ac */ /* 0x000ea20008000a00 */
[----:B0-----:R-:W-:Y:S01]  /*00f0*/  DFMA R2, R4, UR6, R2 ;  /* 0x0000000604027c2b */ /* 0x001fe20008000002 */
[----:B-1----:R-:W-:-:S06]  /*0100*/  IMAD.WIDE R4, R9, 0x8, R6 ;  /* 0x0000000809047825 */ /* 0x002fcc00078e0206 */
[----:B--2---:R-:W-:Y:S01]  /*0110*/  STG.E.64 desc[UR4][R4.64], R2 ;  /* 0x0000000204007986 */ /* 0x004fe2000c101b04 */
[----:B------:R-:W-:Y:S05]  /*0120*/  EXIT ;  /* 0x000000000000794d */ /* 0x000fea0003800000 */
.L_x_1:
        /* <DEDUP_REMOVED lines=13> */
.L_x_3:


//--------------------- .nv.shared.reserved.0     --------------------------
	.section	.nv.shared.reserved.0,"aw",@nobits
	.weak		__nv_reservedSMEM_offset_0_alias
	.size		__nv_reservedSMEM_offset_0_alias, 0, 64
	.other		__nv_reservedSMEM_offset_0_alias,@"STO_CUDA_RESERVED_SHARED STV_DEFAULT"
__nv_reservedSMEM_offset_0_alias:
	.zero		0
	.zero		64


//--------------------- .nv.constant0._Z6assignIfEvPT_ii --------------------------
	.section	.nv.constant0._Z6assignIfEvPT_ii,"a",@progbits
	.sectionflags	@""
	.align	4
.nv.constant0._Z6assignIfEvPT_ii:
	.zero		912


//--------------------- .nv.constant0._Z6assignIdEvPT_ii --------------------------
	.section	.nv.constant0._Z6assignIdEvPT_ii,"a",@progbits
	.sectionflags	@""
	.align	4
.nv.constant0._Z6assignIdEvPT_ii:
	.zero		912


//--------------------- SYMBOLS --------------------------

	.type		.nv.reservedSmem.offset0,@object
	.size		.nv.reservedSmem.offset0,0x4
